//
// Generated by NVIDIA NVVM Compiler
//
// Compiler Build ID: CL-36424714
// Cuda compilation tools, release 13.0, V13.0.88
// Based on NVVM 20.0.0
//

.version 9.0
.target sm_100
.address_size 64

	// .globl	vbo_hist_kernel

.visible .entry vbo_hist_kernel(
	.param .u64 .ptr .align 1 vbo_hist_kernel_param_0,
	.param .u32 vbo_hist_kernel_param_1,
	.param .u64 .ptr .align 1 vbo_hist_kernel_param_2,
	.param .u64 .ptr .align 1 vbo_hist_kernel_param_3,
	.param .u64 .ptr .align 1 vbo_hist_kernel_param_4,
	.param .u64 .ptr .align 1 vbo_hist_kernel_param_5,
	.param .u64 .ptr .align 1 vbo_hist_kernel_param_6,
	.param .u64 .ptr .align 1 vbo_hist_kernel_param_7
)
{
	.reg .pred 	%p<2>;
	.reg .b32 	%r<21>;
	.reg .b32 	%f<16>;
	.reg .b64 	%rd<27>;

	ld.param.u32 	%r2, [vbo_hist_kernel_param_1];
	ld.param.u64 	%rd3, [vbo_hist_kernel_param_3];
	ld.param.u64 	%rd4, [vbo_hist_kernel_param_4];
	ld.param.u64 	%rd5, [vbo_hist_kernel_param_5];
	ld.param.u64 	%rd6, [vbo_hist_kernel_param_6];
	ld.param.u64 	%rd7, [vbo_hist_kernel_param_7];
	mov.u32 	%r3, %ctaid.x;
	mov.u32 	%r4, %ntid.x;
	mov.u32 	%r5, %tid.x;
	mad.lo.s32 	%r1, %r3, %r4, %r5;
	setp.ge.s32 	%p1, %r1, %r2;
	@%p1 bra 	$L__BB0_2;
	ld.param.u64 	%rd26, [vbo_hist_kernel_param_2];
	ld.param.u64 	%rd25, [vbo_hist_kernel_param_0];
	cvta.to.global.u64 	%rd8, %rd5;
	cvta.to.global.u64 	%rd9, %rd6;
	cvta.to.global.u64 	%rd10, %rd7;
	cvta.to.global.u64 	%rd11, %rd25;
	cvta.to.global.u64 	%rd12, %rd26;
	cvta.to.global.u64 	%rd13, %rd3;
	cvta.to.global.u64 	%rd14, %rd4;
	ld.global.u32 	%r6, [%rd8];
	max.u32 	%r7, %r6, 1;
	cvt.rn.f32.u32 	%f1, %r7;
	rcp.rn.f32 	%f2, %f1;
	ld.global.u32 	%r8, [%rd9];
	max.u32 	%r9, %r8, 1;
	cvt.rn.f32.u32 	%f3, %r9;
	rcp.rn.f32 	%f4, %f3;
	ld.global.u32 	%r10, [%rd10];
	max.u32 	%r11, %r10, 1;
	cvt.rn.f32.u32 	%f5, %r11;
	rcp.rn.f32 	%f6, %f5;
	cvt.rn.f32.s32 	%f7, %r1;
	add.s32 	%r12, %r2, -1;
	cvt.rn.f32.s32 	%f8, %r12;
	div.rn.f32 	%f9, %f7, %f8;
	mul.lo.s32 	%r13, %r2, 3;
	mul.lo.s32 	%r14, %r1, 3;
	mul.wide.s32 	%rd15, %r14, 4;
	add.s64 	%rd16, %rd11, %rd15;
	st.global.f32 	[%rd16], %f9;
	mul.wide.s32 	%rd17, %r1, 4;
	add.s64 	%rd18, %rd12, %rd17;
	ld.global.u32 	%r15, [%rd18];
	cvt.rn.f32.u32 	%f10, %r15;
	mul.f32 	%f11, %f2, %f10;
	st.global.f32 	[%rd16+4], %f11;
	mov.b32 	%r16, 0;
	st.global.u32 	[%rd16+8], %r16;
	add.s32 	%r17, %r13, %r14;
	mul.wide.s32 	%rd19, %r13, 4;
	add.s64 	%rd20, %rd16, %rd19;
	st.global.f32 	[%rd20], %f9;
	add.s64 	%rd21, %rd13, %rd17;
	ld.global.u32 	%r18, [%rd21];
	cvt.rn.f32.u32 	%f12, %r18;
	mul.f32 	%f13, %f4, %f12;
	st.global.f32 	[%rd20+4], %f13;
	st.global.u32 	[%rd20+8], %r16;
	add.s32 	%r19, %r17, %r13;
	mul.wide.s32 	%rd22, %r19, 4;
	add.s64 	%rd23, %rd11, %rd22;
	st.global.f32 	[%rd23], %f9;
	add.s64 	%rd24, %rd14, %rd17;
	ld.global.u32 	%r20, [%rd24];
	cvt.rn.f32.u32 	%f14, %r20;
	mul.f32 	%f15, %f6, %f14;
	st.global.f32 	[%rd23+4], %f15;
	st.global.u32 	[%rd23+8], %r16;
$L__BB0_2:
	ret;

}


// ===== COMPILED SASS (sm_100) =====

	.target	sm_100

	.elftype	@"ET_EXEC"


//--------------------- .note.nv.tkinfo           --------------------------
	.section	.note.nv.tkinfo,"",@"SHT_NOTE"
	.sectionflags	@"SHF_NOTE_NV_TKINFO"
	.tkinfo
        /*0018*/ 	.word	0x00000002
        /*0030*/ 	.string	""
        /*0030*/ 	.string	"ptxas"
        /*0030*/ 	.string	"Cuda compilation tools, release 13.0, V13.0.88"
        /*0030*/ 	.string	"Build cuda_13.0.r13.0/compiler.36424714_0"
        /*0030*/ 	.string	"-arch sm_100 -m 64 "



//--------------------- .note.nv.cuinfo           --------------------------
	.section	.note.nv.cuinfo,"",@"SHT_NOTE"
	.sectionflags	@"SHF_NOTE_NV_CUINFO"
        /*0018*/ 	.short	0x0002
        /*001a*/ 	.short	0x0064
        /*001c*/ 	.short	0x0082
	.zero		2


//--------------------- .nv.info                  --------------------------
	.section	.nv.info,"",@"SHT_CUDA_INFO"
	.align	4


	//----- nvinfo : EIATTR_REGCOUNT
	.align		4
        /*0000*/ 	.byte	0x04, 0x2f
        /*0002*/ 	.short	(.L_1 - .L_0)
	.align		4
.L_0:
        /*0004*/ 	.word	index@(vbo_hist_kernel)
        /*0008*/ 	.word	0x00000018


	//----- nvinfo : EIATTR_FRAME_SIZE
	.align		4
.L_1:
        /*000c*/ 	.byte	0x04, 0x11
        /*000e*/ 	.short	(.L_3 - .L_2)
	.align		4
.L_2:
        /*0010*/ 	.word	index@($__internal_1_$__cuda_sm3x_div_rn_noftz_f32_slowpath)
        /*0014*/ 	.word	0x00000000


	//----- nvinfo : EIATTR_FRAME_SIZE
	.align		4
.L_3:
        /*0018*/ 	.byte	0x04, 0x11
        /*001a*/ 	.short	(.L_5 - .L_4)
	.align		4
.L_4:
        /*001c*/ 	.word	index@($__internal_0_$__cuda_sm20_rcp_rn_f32_slowpath)
        /*0020*/ 	.word	0x00000000


	//----- nvinfo : EIATTR_FRAME_SIZE
	.align		4
.L_5:
        /*0024*/ 	.byte	0x04, 0x11
        /*0026*/ 	.short	(.L_7 - .L_6)
	.align		4
.L_6:
        /*0028*/ 	.word	index@(vbo_hist_kernel)
        /*002c*/ 	.word	0x00000000


	//----- nvinfo : EIATTR_MIN_STACK_SIZE
	.align		4
.L_7:
        /*0030*/ 	.byte	0x04, 0x12
        /*0032*/ 	.short	(.L_9 - .L_8)
	.align		4
.L_8:
        /*0034*/ 	.word	index@(vbo_hist_kernel)
        /*0038*/ 	.word	0x00000000
.L_9:


//--------------------- .nv.compat                --------------------------
	.section	.nv.compat,"",@"SHT_CUDA_COMPAT_INFO"
	.align	4
        /*0000*/ 	.byte	0x02, 0x09, 0x00, 0x00, 0x02, 0x02, 0x01, 0x00, 0x02, 0x05, 0x05, 0x00, 0x03, 0x07, 0x01, 0x01
        /*0010*/ 	.byte	0x02, 0x03, 0x00, 0x00, 0x02, 0x06, 0x01, 0x00, 0x04, 0x0b, 0x08, 0x00, 0x01, 0x00, 0x00, 0x00
        /*0020*/ 	.byte	0x00, 0x00, 0x00, 0x00


//--------------------- .nv.info.vbo_hist_kernel  --------------------------
	.section	.nv.info.vbo_hist_kernel,"",@"SHT_CUDA_INFO"
	.sectionflags	@""
	.align	4


	//----- nvinfo : EIATTR_CUDA_API_VERSION
	.align		4
        /*0000*/ 	.byte	0x04, 0x37
        /*0002*/ 	.short	(.L_11 - .L_10)
.L_10:
        /*0004*/ 	.word	0x00000082


	//----- nvinfo : EIATTR_KPARAM_INFO
	.align		4
.L_11:
        /*0008*/ 	.byte	0x04, 0x17
        /*000a*/ 	.short	(.L_13 - .L_12)
.L_12:
        /*000c*/ 	.word	0x00000000
        /*0010*/ 	.short	0x0007
        /*0012*/ 	.short	0x0038
        /*0014*/ 	.byte	0x00, 0xf5, 0x21, 0x00


	//----- nvinfo : EIATTR_KPARAM_INFO
	.align		4
.L_13:
        /*0018*/ 	.byte	0x04, 0x17
        /*001a*/ 	.short	(.L_15 - .L_14)
.L_14:
        /*001c*/ 	.word	0x00000000
        /*0020*/ 	.short	0x0006
        /*0022*/ 	.short	0x0030
        /*0024*/ 	.byte	0x00, 0xf5, 0x21, 0x00


	//----- nvinfo : EIATTR_KPARAM_INFO
	.align		4
.L_15:
        /*0028*/ 	.byte	0x04, 0x17
        /*002a*/ 	.short	(.L_17 - .L_16)
.L_16:
        /*002c*/ 	.word	0x00000000
        /*0030*/ 	.short	0x0005
        /*0032*/ 	.short	0x0028
        /*0034*/ 	.byte	0x00, 0xf5, 0x21, 0x00


	//----- nvinfo : EIATTR_KPARAM_INFO
	.align		4
.L_17:
        /*0038*/ 	.byte	0x04, 0x17
        /*003a*/ 	.short	(.L_19 - .L_18)
.L_18:
        /*003c*/ 	.word	0x00000000
        /*0040*/ 	.short	0x0004
        /*0042*/ 	.short	0x0020
        /*0044*/ 	.byte	0x00, 0xf5, 0x21, 0x00


	//----- nvinfo : EIATTR_KPARAM_INFO
	.align		4
.L_19:
        /*0048*/ 	.byte	0x04, 0x17
        /*004a*/ 	.short	(.L_21 - .L_20)
.L_20:
        /*004c*/ 	.word	0x00000000
        /*0050*/ 	.short	0x0003
        /*0052*/ 	.short	0x0018
        /*0054*/ 	.byte	0x00, 0xf5, 0x21, 0x00


	//----- nvinfo : EIATTR_KPARAM_INFO
	.align		4
.L_21:
        /*0058*/ 	.byte	0x04, 0x17
        /*005a*/ 	.short	(.L_23 - .L_22)
.L_22:
        /*005c*/ 	.word	0x00000000
        /*0060*/ 	.short	0x0002
        /*0062*/ 	.short	0x0010
        /*0064*/ 	.byte	0x00, 0xf5, 0x21, 0x00


	//----- nvinfo : EIATTR_KPARAM_INFO
	.align		4
.L_23:
        /*0068*/ 	.byte	0x04, 0x17
        /*006a*/ 	.short	(.L_25 - .L_24)
.L_24:
        /*006c*/ 	.word	0x00000000
        /*0070*/ 	.short	0x0001
        /*0072*/ 	.short	0x0008
        /*0074*/ 	.byte	0x00, 0xf0, 0x11, 0x00


	//----- nvinfo : EIATTR_KPARAM_INFO
	.align		4
.L_25:
        /*0078*/ 	.byte	0x04, 0x17
        /*007a*/ 	.short	(.L_27 - .L_26)
.L_26:
        /*007c*/ 	.word	0x00000000
        /*0080*/ 	.short	0x0000
        /*0082*/ 	.short	0x0000
        /*0084*/ 	.byte	0x00, 0xf5, 0x21, 0x00


	//----- nvinfo : EIATTR_SPARSE_MMA_MASK
	.align		4
.L_27:
        /*0088*/ 	.byte	0x03, 0x50
        /*008a*/ 	.short	0x0000


	//----- nvinfo : EIATTR_MAXREG_COUNT
	.align		4
        /*008c*/ 	.byte	0x03, 0x1b
        /*008e*/ 	.short	0x00ff


	//----- nvinfo : EIATTR_MERCURY_ISA_VERSION
	.align		4
        /*0090*/ 	.byte	0x03, 0x5f
        /*0092*/ 	.short	0x0101


	//----- nvinfo : EIATTR_VRC_CTA_INIT_COUNT
	.align		4
        /*0094*/ 	.byte	0x02, 0x4a
	.zero		1
	.zero		1


	//----- nvinfo : EIATTR_EXIT_INSTR_OFFSETS
	.align		4
        /*0098*/ 	.byte	0x04, 0x1c
        /*009a*/ 	.short	(.L_29 - .L_28)


	//   ....[0]....
.L_28:
        /*009c*/ 	.word	0x00000070


	//   ....[1]....
        /*00a0*/ 	.word	0x000006b0


	//----- nvinfo : EIATTR_CRS_STACK_SIZE
	.align		4
.L_29:
        /*00a4*/ 	.byte	0x04, 0x1e
        /*00a6*/ 	.short	(.L_31 - .L_30)
.L_30:
        /*00a8*/ 	.word	0x00000000


	//----- nvinfo : EIATTR_CBANK_PARAM_SIZE
	.align		4
.L_31:
        /*00ac*/ 	.byte	0x03, 0x19
        /*00ae*/ 	.short	0x0040


	//----- nvinfo : EIATTR_PARAM_CBANK
	.align		4
        /*00b0*/ 	.byte	0x04, 0x0a
        /*00b2*/ 	.short	(.L_33 - .L_32)
	.align		4
.L_32:
        /*00b4*/ 	.word	index@(.nv.constant0.vbo_hist_kernel)
        /*00b8*/ 	.short	0x0380
        /*00ba*/ 	.short	0x0040


	//----- nvinfo : EIATTR_SW_WAR
	.align		4
.L_33:
        /*00bc*/ 	.byte	0x04, 0x36
        /*00be*/ 	.short	(.L_35 - .L_34)
.L_34:
        /*00c0*/ 	.word	0x00000008
.L_35:


//--------------------- .nv.callgraph             --------------------------
	.section	.nv.callgraph,"",@"SHT_CUDA_CALLGRAPH"
	.align	4
	.sectionentsize	8
	.align		4
        /*0000*/ 	.word	0x00000000
	.align		4
        /*0004*/ 	.word	0xffffffff
	.align		4
        /*0008*/ 	.word	0x00000000
	.align		4
        /*000c*/ 	.word	0xfffffffe
	.align		4
        /*0010*/ 	.word	0x00000000
	.align		4
        /*0014*/ 	.word	0xfffffffd
	.align		4
        /*0018*/ 	.word	0x00000000
	.align		4
        /*001c*/ 	.word	0xfffffffc


//--------------------- .text.vbo_hist_kernel     --------------------------
	.section	.text.vbo_hist_kernel,"ax",@progbits
	.align	128
        .global         vbo_hist_kernel
        .type           vbo_hist_kernel,@function
        .size           vbo_hist_kernel,(.L_x_24 - vbo_hist_kernel)
        .other          vbo_hist_kernel,@"STO_CUDA_ENTRY STV_DEFAULT"
vbo_hist_kernel:
.text.vbo_hist_kernel:
[----:B------:R-:W-:Y:S01]  /*0000*/  LDC R1, c[0x0][0x37c] ;  /* 0x0000df00ff017b82 */ /* 0x000fe20000000800 */
[----:B------:R-:W0:Y:S07]  /*0010*/  S2R R3, SR_TID.X ;  /* 0x0000000000037919 */ /* 0x000e2e0000002100 */
[----:B------:R-:W0:Y:S01]  /*0020*/  S2UR UR4, SR_CTAID.X ;  /* 0x00000000000479c3 */ /* 0x000e220000002500 */
[----:B------:R-:W1:Y:S07]  /*0030*/  LDCU UR5, c[0x0][0x388] ;  /* 0x00007100ff0577ac */ /* 0x000e6e0008000800 */
[----:B------:R-:W0:Y:S02]  /*0040*/  LDC R2, c[0x0][0x360] ;  /* 0x0000d800ff027b82 */ /* 0x000e240000000800 */
[----:B0-----:R-:W-:-:S05]  /*0050*/  IMAD R2, R2, UR4, R3 ;  /* 0x0000000402027c24 */ /* 0x001fca000f8e0203 */
[----:B-1----:R-:W-:-:S13]  /*0060*/  ISETP.GE.AND P0, PT, R2, UR5, PT ;  /* 0x0000000502007c0c */ /* 0x002fda000bf06270 */
[----:B------:R-:W-:Y:S05]  /*0070*/  @P0 EXIT ;  /* 0x000000000000094d */ /* 0x000fea0003800000 */
[----:B------:R-:W0:Y:S01]  /*0080*/  LDC.64 R4, c[0x0][0x3a8] ;  /* 0x0000ea00ff047b82 */ /* 0x000e220000000a00 */
[----:B------:R-:W0:Y:S02]  /*0090*/  LDCU.64 UR6, c[0x0][0x358] ;  /* 0x00006b00ff0677ac */ /* 0x000e240008000a00 */
[----:B0-----:R-:W2:Y:S02]  /*00a0*/  LDG.E R4, desc[UR6][R4.64] ;  /* 0x0000000604047981 */ /* 0x001ea4000c1e1900 */
[----:B--2---:R-:W-:-:S04]  /*00b0*/  VIMNMX.U32 R0, PT, PT, R4, 0x1, !PT ;  /* 0x0000000104007848 */ /* 0x004fc80007fe0000 */
[----:B------:R-:W-:-:S05]  /*00c0*/  I2FP.F32.U32 R0, R0 ;  /* 0x0000000000007245 */ /* 0x000fca0000201000 */
[----:B------:R-:W-:-:S05]  /*00d0*/  VIADD R3, R0, 0x1800000 ;  /* 0x0180000000037836 */ /* 0x000fca0000000000 */
[----:B------:R-:W-:-:S04]  /*00e0*/  LOP3.LUT R3, R3, 0x7f800000, RZ, 0xc0, !PT ;  /* 0x7f80000003037812 */ /* 0x000fc800078ec0ff */
[----:B------:R-:W-:-:S13]  /*00f0*/  ISETP.GT.U32.AND P0, PT, R3, 0x1ffffff, PT ;  /* 0x01ffffff0300780c */ /* 0x000fda0003f04070 */
[----:B------:R-:W-:Y:S05]  /*0100*/  @P0 BRA `(.L_x_0) ;  /* 0x0000000000100947 */ /* 0x000fea0003800000 */
[----:B------:R-:W-:-:S07]  /*0110*/  MOV R8, 0x130 ;  /* 0x0000013000087802 */ /* 0x000fce0000000f00 */
[----:B------:R-:W-:Y:S05]  /*0120*/  CALL.REL.NOINC `($__internal_0_$__cuda_sm20_rcp_rn_f32_slowpath) ;  /* 0x0000000400647944 */ /* 0x000fea0003c00000 */
[----:B------:R-:W-:Y:S01]  /*0130*/  IMAD.MOV.U32 R6, RZ, RZ, R3 ;  /* 0x000000ffff067224 */ /* 0x000fe200078e0003 */
[----:B------:R-:W-:Y:S06]  /*0140*/  BRA `(.L_x_1) ;  /* 0x0000000000107947 */ /* 0x000fec0003800000 */
.L_x_0:
[----:B------:R-:W0:Y:S02]  /*0150*/  MUFU.RCP R3, R0 ;  /* 0x0000000000037308 */ /* 0x000e240000001000 */
[----:B0-----:R-:W-:-:S04]  /*0160*/  FFMA R4, R0, R3, -1 ;  /* 0xbf80000000047423 */ /* 0x001fc80000000003 */
[----:B------:R-:W-:-:S04]  /*0170*/  FADD.FTZ R4, -R4, -RZ ;  /* 0x800000ff04047221 */ /* 0x000fc80000010100 */
[----:B------:R-:W-:-:S07]  /*0180*/  FFMA R6, R3, R4, R3 ;  /* 0x0000000403067223 */ /* 0x000fce0000000003 */
.L_x_1:
[----:B------:R-:W0:Y:S02]  /*0190*/  LDC.64 R4, c[0x0][0x3b0] ;  /* 0x0000ec00ff047b82 */ /* 0x000e240000000a00 */
        /* <DEDUP_REMOVED lines=11> */
.L_x_2:
[----:B------:R-:W0:Y:S02]  /*0250*/  MUFU.RCP R3, R0 ;  /* 0x0000000000037308 */ /* 0x000e240000001000 */
[----:B0-----:R-:W-:-:S04]  /*0260*/  FFMA R4, R0, R3, -1 ;  /* 0xbf80000000047423 */ /* 0x001fc80000000003 */
[----:B------:R-:W-:-:S04]  /*0270*/  FADD.FTZ R4, -R4, -RZ ;  /* 0x800000ff04047221 */ /* 0x000fc80000010100 */
[----:B------:R-:W-:-:S07]  /*0280*/  FFMA R4, R3, R4, R3 ;  /* 0x0000000403047223 */ /* 0x000fce0000000003 */
.L_x_3:
        /* <DEDUP_REMOVED lines=12> */
.L_x_4:
[----:B------:R-:W0:Y:S02]  /*0350*/  MUFU.RCP R5, R0 ;  /* 0x0000000000057308 */ /* 0x000e240000001000 */
[----:B0-----:R-:W-:-:S04]  /*0360*/  FFMA R3, R0, R5, -1 ;  /* 0xbf80000000037423 */ /* 0x001fc80000000005 */
[----:B------:R-:W-:-:S04]  /*0370*/  FADD.FTZ R8, -R3, -RZ ;  /* 0x800000ff03087221 */ /* 0x000fc80000010100 */
[----:B------:R-:W-:-:S07]  /*0380*/  FFMA R5, R5, R8, R5 ;  /* 0x0000000805057223 */ /* 0x000fce0000000005 */
.L_x_5:
[----:B------:R-:W0:Y:S01]  /*0390*/  LDCU UR4, c[0x0][0x388] ;  /* 0x00007100ff0477ac */ /* 0x000e220008000800 */
[----:B------:R-:W-:Y:S01]  /*03a0*/  I2FP.F32.S32 R0, R2 ;  /* 0x0000000200007245 */ /* 0x000fe20000201400 */
[----:B------:R-:W-:Y:S01]  /*03b0*/  BSSY.RECONVERGENT B0, `(.L_x_6) ;  /* 0x000000e000007945 */ /* 0x000fe20003800200 */
[----:B0-----:R-:W-:-:S06]  /*03c0*/  UIADD3 UR4, UPT, UPT, UR4, -0x1, URZ ;  /* 0xffffffff04047890 */ /* 0x001fcc000fffe0ff */
[----:B------:R-:W-:-:S04]  /*03d0*/  I2FP.F32.S32 R11, UR4 ;  /* 0x00000004000b7c45 */ /* 0x000fc80008201400 */
[----:B------:R-:W0:Y:S08]  /*03e0*/  MUFU.RCP R8, R11 ;  /* 0x0000000b00087308 */ /* 0x000e300000001000 */
[----:B------:R-:W1:Y:S01]  /*03f0*/  FCHK P0, R0, R11 ;  /* 0x0000000b00007302 */ /* 0x000e620000000000 */
[----:B0-----:R-:W-:-:S04]  /*0400*/  FFMA R3, -R11, R8, 1 ;  /* 0x3f8000000b037423 */ /* 0x001fc80000000108 */
[----:B------:R-:W-:-:S04]  /*0410*/  FFMA R3, R8, R3, R8 ;  /* 0x0000000308037223 */ /* 0x000fc80000000008 */
[----:B------:R-:W-:-:S04]  /*0420*/  FFMA R8, R0, R3, RZ ;  /* 0x0000000300087223 */ /* 0x000fc800000000ff */
[----:B------:R-:W-:-:S04]  /*0430*/  FFMA R7, -R11, R8, R0 ;  /* 0x000000080b077223 */ /* 0x000fc80000000100 */
[----:B------:R-:W-:Y:S01]  /*0440*/  FFMA R3, R3, R7, R8 ;  /* 0x0000000703037223 */ /* 0x000fe20000000008 */
[----:B-1----:R-:W-:Y:S06]  /*0450*/  @!P0 BRA `(.L_x_7) ;  /* 0x00000000000c8947 */ /* 0x002fec0003800000 */
[----:B------:R-:W-:-:S07]  /*0460*/  MOV R8, 0x480 ;  /* 0x0000048000087802 */ /* 0x000fce0000000f00 */
[----:B------:R-:W-:Y:S05]  /*0470*/  CALL.REL.NOINC `($__internal_1_$__cuda_sm3x_div_rn_noftz_f32_slowpath) ;  /* 0x00000004005c7944 */ /* 0x000fea0003c00000 */
[----:B------:R-:W-:-:S07]  /*0480*/  IMAD.MOV.U32 R3, RZ, RZ, R0 ;  /* 0x000000ffff037224 */ /* 0x000fce00078e0000 */
.L_x_7:
[----:B------:R-:W-:Y:S05]  /*0490*/  BSYNC.RECONVERGENT B0 ;  /* 0x0000000000007941 */ /* 0x000fea0003800200 */
.L_x_6:
[----:B------:R-:W0:Y:S01]  /*04a0*/  LDC.64 R8, c[0x0][0x380] ;  /* 0x0000e000ff087b82 */ /* 0x000e220000000a00 */
[----:B------:R-:W-:-:S07]  /*04b0*/  IMAD R11, R2, 0x3, RZ ;  /* 0x00000003020b7824 */ /* 0x000fce00078e02ff */
[----:B------:R-:W1:Y:S08]  /*04c0*/  LDC.64 R12, c[0x0][0x390] ;  /* 0x0000e400ff0c7b82 */ /* 0x000e700000000a00 */
[----:B------:R-:W2:Y:S01]  /*04d0*/  LDC R21, c[0x0][0x388] ;  /* 0x0000e200ff157b82 */ /* 0x000ea20000000800 */
[----:B0-----:R-:W-:-:S07]  /*04e0*/  IMAD.WIDE R10, R11, 0x4, R8 ;  /* 0x000000040b0a7825 */ /* 0x001fce00078e0208 */
[----:B------:R-:W0:Y:S01]  /*04f0*/  LDC.64 R14, c[0x0][0x398] ;  /* 0x0000e600ff0e7b82 */ /* 0x000e220000000a00 */
[----:B------:R-:W-:Y:S01]  /*0500*/  STG.E desc[UR6][R10.64], R3 ;  /* 0x000000030a007986 */ /* 0x000fe2000c101906 */
[----:B-1----:R-:W-:-:S06]  /*0510*/  IMAD.WIDE R12, R2, 0x4, R12 ;  /* 0x00000004020c7825 */ /* 0x002fcc00078e020c */
[----:B------:R-:W3:Y:S01]  /*0520*/  LDG.E R12, desc[UR6][R12.64] ;  /* 0x000000060c0c7981 */ /* 0x000ee2000c1e1900 */
[----:B--2---:R-:W-:-:S03]  /*0530*/  IMAD R7, R21, 0x3, RZ ;  /* 0x0000000315077824 */ /* 0x004fc600078e02ff */
[----:B------:R-:W-:Y:S01]  /*0540*/  STG.E desc[UR6][R10.64+0x8], RZ ;  /* 0x000008ff0a007986 */ /* 0x000fe2000c101906 */
[----:B0-----:R-:W-:Y:S01]  /*0550*/  IMAD.WIDE R14, R2, 0x4, R14 ;  /* 0x00000004020e7825 */ /* 0x001fe200078e020e */
[----:B---3--:R-:W-:Y:S02]  /*0560*/  I2FP.F32.U32 R17, R12 ;  /* 0x0000000c00117245 */ /* 0x008fe40000201000 */
[----:B------:R-:W0:Y:S03]  /*0570*/  LDC.64 R12, c[0x0][0x3a0] ;  /* 0x0000e800ff0c7b82 */ /* 0x000e260000000a00 */
[----:B------:R-:W-:Y:S01]  /*0580*/  FMUL R17, R17, R6 ;  /* 0x0000000611117220 */ /* 0x000fe20000400000 */
[----:B------:R-:W-:-:S04]  /*0590*/  IMAD.WIDE R6, R7, 0x4, R10 ;  /* 0x0000000407067825 */ /* 0x000fc800078e020a */
[----:B------:R-:W-:Y:S04]  /*05a0*/  STG.E desc[UR6][R10.64+0x4], R17 ;  /* 0x000004110a007986 */ /* 0x000fe8000c101906 */
[----:B------:R-:W-:Y:S04]  /*05b0*/  STG.E desc[UR6][R6.64], R3 ;  /* 0x0000000306007986 */ /* 0x000fe8000c101906 */
[----:B------:R-:W2:Y:S01]  /*05c0*/  LDG.E R14, desc[UR6][R14.64] ;  /* 0x000000060e0e7981 */ /* 0x000ea2000c1e1900 */
[----:B------:R-:W-:-:S03]  /*05d0*/  IMAD R21, R21, 0x2, R2 ;  /* 0x0000000215157824 */ /* 0x000fc600078e0202 */
[----:B------:R-:W-:Y:S01]  /*05e0*/  STG.E desc[UR6][R6.64+0x8], RZ ;  /* 0x000008ff06007986 */ /* 0x000fe2000c101906 */
[----:B------:R-:W-:Y:S02]  /*05f0*/  IMAD R21, R21, 0x3, RZ ;  /* 0x0000000315157824 */ /* 0x000fe400078e02ff */
[----:B0-----:R-:W-:-:S04]  /*0600*/  IMAD.WIDE R12, R2, 0x4, R12 ;  /* 0x00000004020c7825 */ /* 0x001fc800078e020c */
[----:B------:R-:W-:Y:S01]  /*0610*/  IMAD.WIDE R8, R21, 0x4, R8 ;  /* 0x0000000415087825 */ /* 0x000fe200078e0208 */
[----:B--2---:R-:W-:-:S05]  /*0620*/  I2FP.F32.U32 R19, R14 ;  /* 0x0000000e00137245 */ /* 0x004fca0000201000 */
[----:B------:R-:W-:-:S05]  /*0630*/  FMUL R19, R19, R4 ;  /* 0x0000000413137220 */ /* 0x000fca0000400000 */
[----:B------:R-:W-:Y:S04]  /*0640*/  STG.E desc[UR6][R6.64+0x4], R19 ;  /* 0x0000041306007986 */ /* 0x000fe8000c101906 */
[----:B------:R-:W-:Y:S04]  /*0650*/  STG.E desc[UR6][R8.64], R3 ;  /* 0x0000000308007986 */ /* 0x000fe8000c101906 */
[----:B------:R-:W2:Y:S04]  /*0660*/  LDG.E R12, desc[UR6][R12.64] ;  /* 0x000000060c0c7981 */ /* 0x000ea8000c1e1900 */
[----:B------:R-:W-:Y:S01]  /*0670*/  STG.E desc[UR6][R8.64+0x8], RZ ;  /* 0x000008ff08007986 */ /* 0x000fe2000c101906 */
[----:B--2---:R-:W-:-:S05]  /*0680*/  I2FP.F32.U32 R0, R12 ;  /* 0x0000000c00007245 */ /* 0x004fca0000201000 */
[----:B------:R-:W-:-:S05]  /*0690*/  FMUL R5, R0, R5 ;  /* 0x0000000500057220 */ /* 0x000fca0000400000 */
[----:B------:R-:W-:Y:S01]  /*06a0*/  STG.E desc[UR6][R8.64+0x4], R5 ;  /* 0x0000040508007986 */ /* 0x000fe2000c101906 */
[----:B------:R-:W-:Y:S05]  /*06b0*/  EXIT ;  /* 0x000000000000794d */ /* 0x000fea0003800000 */
        .weak           $__internal_0_$__cuda_sm20_rcp_rn_f32_slowpath
        .type           $__internal_0_$__cuda_sm20_rcp_rn_f32_slowpath,@function
        .size           $__internal_0_$__cuda_sm20_rcp_rn_f32_slowpath,($__internal_1_$__cuda_sm3x_div_rn_noftz_f32_slowpath - $__internal_0_$__cuda_sm20_rcp_rn_f32_slowpath)
$__internal_0_$__cuda_sm20_rcp_rn_f32_slowpath:
[----:B------:R-:W-:-:S05]  /*06c0*/  IMAD.SHL.U32 R3, R0, 0x2, RZ ;  /* 0x0000000200037824 */ /* 0x000fca00078e00ff */
[----:B------:R-:W-:-:S04]  /*06d0*/  SHF.R.U32.HI R9, RZ, 0x18, R3 ;  /* 0x00000018ff097819 */ /* 0x000fc80000011603 */
[----:B------:R-:W-:-:S13]  /*06e0*/  ISETP.NE.U32.AND P0, PT, R9, RZ, PT ;  /* 0x000000ff0900720c */ /* 0x000fda0003f05070 */
[----:B------:R-:W-:Y:S05]  /*06f0*/  @P0 BRA `(.L_x_8) ;  /* 0x00000000002c0947 */ /* 0x000fea0003800000 */
[----:B------:R-:W-:-:S05]  /*0700*/  IMAD.SHL.U32 R3, R0, 0x2, RZ ;  /* 0x0000000200037824 */ /* 0x000fca00078e00ff */
[----:B------:R-:W-:-:S13]  /*0710*/  ISETP.NE.AND P0, PT, R3, RZ, PT ;  /* 0x000000ff0300720c */ /* 0x000fda0003f05270 */
[----:B------:R2:W3:Y:S01]  /*0720*/  @!P0 MUFU.RCP R3, R0 ;  /* 0x0000000000038308 */ /* 0x0004e20000001000 */
[----:B------:R-:W-:Y:S05]  /*0730*/  @!P0 BRA `(.L_x_9) ;  /* 0x0000000000a48947 */ /* 0x000fea0003800000 */
[----:B------:R-:W-:-:S04]  /*0740*/  FFMA R5, R0, 1.84467440737095516160e+19, RZ ;  /* 0x5f80000000057823 */ /* 0x000fc800000000ff */
[----:B--2---:R-:W3:Y:S02]  /*0750*/  MUFU.RCP R0, R5 ;  /* 0x0000000500007308 */ /* 0x004ee40000001000 */
[----:B---3--:R-:W-:-:S04]  /*0760*/  FFMA R3, R5, R0, -1 ;  /* 0xbf80000005037423 */ /* 0x008fc80000000000 */
[----:B------:R-:W-:-:S04]  /*0770*/  FADD.FTZ R3, -R3, -RZ ;  /* 0x800000ff03037221 */ /* 0x000fc80000010100 */
[----:B------:R-:W-:-:S04]  /*0780*/  FFMA R0, R0, R3, R0 ;  /* 0x0000000300007223 */ /* 0x000fc80000000000 */
[----:B------:R-:W-:Y:S01]  /*0790*/  FFMA R3, R0, 1.84467440737095516160e+19, RZ ;  /* 0x5f80000000037823 */ /* 0x000fe200000000ff */
[----:B------:R-:W-:Y:S06]  /*07a0*/  BRA `(.L_x_9) ;  /* 0x0000000000887947 */ /* 0x000fec0003800000 */
.L_x_8:
[----:B------:R-:W-:-:S05]  /*07b0*/  VIADD R11, R9, 0xffffff03 ;  /* 0xffffff03090b7836 */ /* 0x000fca0000000000 */
[----:B------:R-:W-:-:S13]  /*07c0*/  ISETP.GT.U32.AND P0, PT, R11, 0x1, PT ;  /* 0x000000010b00780c */ /* 0x000fda0003f04070 */
[----:B------:R-:W-:Y:S05]  /*07d0*/  @P0 BRA `(.L_x_10) ;  /* 0x0000000000780947 */ /* 0x000fea0003800000 */
[----:B------:R-:W-:Y:S01]  /*07e0*/  LOP3.LUT R3, R0, 0x7fffff, RZ, 0xc0, !PT ;  /* 0x007fffff00037812 */ /* 0x000fe200078ec0ff */
[----:B------:R-:W-:-:S03]  /*07f0*/  IMAD.MOV.U32 R12, RZ, RZ, 0x3 ;  /* 0x00000003ff0c7424 */ /* 0x000fc600078e00ff */
[----:B------:R-:W-:Y:S02]  /*0800*/  LOP3.LUT R3, R3, 0x3f800000, RZ, 0xfc, !PT ;  /* 0x3f80000003037812 */ /* 0x000fe400078efcff */
[----:B------:R-:W-:Y:S02]  /*0810*/  SHF.L.U32 R12, R12, R11, RZ ;  /* 0x0000000b0c0c7219 */ /* 0x000fe400000006ff */
[----:B------:R-:W0:Y:S02]  /*0820*/  MUFU.RCP R10, R3 ;  /* 0x00000003000a7308 */ /* 0x000e240000001000 */
[----:B0-----:R-:W-:-:S04]  /*0830*/  FFMA R5, R3, R10, -1 ;  /* 0xbf80000003057423 */ /* 0x001fc8000000000a */
[----:B------:R-:W-:-:S04]  /*0840*/  FADD.FTZ R5, -R5, -RZ ;  /* 0x800000ff05057221 */ /* 0x000fc80000010100 */
[CCC-:B------:R-:W-:Y:S01]  /*0850*/  FFMA.RM R7, R10.reuse, R5.reuse, R10.reuse ;  /* 0x000000050a077223 */ /* 0x1c0fe2000000400a */
[----:B------:R-:W-:-:S04]  /*0860*/  FFMA.RP R10, R10, R5, R10 ;  /* 0x000000050a0a7223 */ /* 0x000fc8000000800a */
[C---:B------:R-:W-:Y:S02]  /*0870*/  LOP3.LUT R5, R7.reuse, 0x7fffff, RZ, 0xc0, !PT ;  /* 0x007fffff07057812 */ /* 0x040fe400078ec0ff */
[----:B------:R-:W-:Y:S02]  /*0880*/  FSETP.NEU.FTZ.AND P0, PT, R7, R10, PT ;  /* 0x0000000a0700720b */ /* 0x000fe40003f1d000 */
[----:B------:R-:W-:Y:S02]  /*0890*/  LOP3.LUT R5, R5, 0x800000, RZ, 0xfc, !PT ;  /* 0x0080000005057812 */ /* 0x000fe400078efcff */
[----:B------:R-:W-:Y:S02]  /*08a0*/  SEL R7, RZ, 0xffffffff, !P0 ;  /* 0xffffffffff077807 */ /* 0x000fe40004000000 */
[----:B------:R-:W-:-:S03]  /*08b0*/  LOP3.LUT R12, R12, R5, RZ, 0xc0, !PT ;  /* 0x000000050c0c7212 */ /* 0x000fc600078ec0ff */
[----:B------:R-:W-:Y:S01]  /*08c0*/  IMAD.MOV R10, RZ, RZ, -R7 ;  /* 0x000000ffff0a7224 */ /* 0x000fe200078e0a07 */
[----:B------:R-:W-:-:S04]  /*08d0*/  SHF.R.U32.HI R12, RZ, R11, R12 ;  /* 0x0000000bff0c7219 */ /* 0x000fc8000001160c */
[----:B------:R-:W-:Y:S01]  /*08e0*/  LOP3.LUT P1, RZ, R10, R11, R5, 0xf8, !PT ;  /* 0x0000000b0aff7212 */ /* 0x000fe2000782f805 */
[----:B------:R-:W-:Y:S01]  /*08f0*/  VIADD R10, R9, 0xffffff04 ;  /* 0xffffff04090a7836 */ /* 0x000fe20000000000 */
[C---:B------:R-:W-:Y:S02]  /*0900*/  LOP3.LUT P0, RZ, R12.reuse, 0x1, RZ, 0xc0, !PT ;  /* 0x000000010cff7812 */ /* 0x040fe4000780c0ff */
[----:B------:R-:W-:-:S04]  /*0910*/  LOP3.LUT P2, RZ, R12, 0x2, RZ, 0xc0, !PT ;  /* 0x000000020cff7812 */ /* 0x000fc8000784c0ff */
[----:B------:R-:W-:Y:S02]  /*0920*/  PLOP3.LUT P0, PT, P0, P1, P2, 0xe0, 0x0 ;  /* 0x000000000000781c */ /* 0x000fe40000703c20 */
[----:B------:R-:W-:Y:S02]  /*0930*/  LOP3.LUT P1, RZ, R0, 0x7fffff, RZ, 0xc0, !PT ;  /* 0x007fffff00ff7812 */ /* 0x000fe4000782c0ff */
[----:B------:R-:W-:-:S05]  /*0940*/  SEL R3, RZ, 0x1, !P0 ;  /* 0x00000001ff037807 */ /* 0x000fca0004000000 */
[----:B------:R-:W-:-:S05]  /*0950*/  IMAD.MOV R3, RZ, RZ, -R3 ;  /* 0x000000ffff037224 */ /* 0x000fca00078e0a03 */
[----:B------:R-:W-:Y:S02]  /*0960*/  ISETP.GE.AND P0, PT, R3, RZ, PT ;  /* 0x000000ff0300720c */ /* 0x000fe40003f06270 */
[----:B------:R-:W-:-:S11]  /*0970*/  SHF.R.U32.HI R3, RZ, R10, R5 ;  /* 0x0000000aff037219 */ /* 0x000fd60000011605 */
[----:B------:R-:W-:-:S04]  /*0980*/  @!P0 VIADD R3, R3, 0x1 ;  /* 0x0000000103038836 */ /* 0x000fc80000000000 */
[----:B------:R-:W-:-:S05]  /*0990*/  @!P1 IMAD.SHL.U32 R3, R3, 0x2, RZ ;  /* 0x0000000203039824 */ /* 0x000fca00078e00ff */
[----:B------:R-:W-:Y:S01]  /*09a0*/  LOP3.LUT R3, R3, 0x80000000, R0, 0xf8, !PT ;  /* 0x8000000003037812 */ /* 0x000fe200078ef800 */
[----:B------:R-:W-:Y:S06]  /*09b0*/  BRA `(.L_x_9) ;  /* 0x0000000000047947 */ /* 0x000fec0003800000 */
.L_x_10:
[----:B------:R0:W1:Y:S02]  /*09c0*/  MUFU.RCP R3, R0 ;  /* 0x0000000000037308 */ /* 0x0000640000001000 */
.L_x_9:
[----:B------:R-:W-:-:S04]  /*09d0*/  IMAD.MOV.U32 R9, RZ, RZ, 0x0 ;  /* 0x00000000ff097424 */ /* 0x000fc800078e00ff */
[----:B0123--:R-:W-:Y:S05]  /*09e0*/  RET.REL.NODEC R8 `(vbo_hist_kernel) ;  /* 0xfffffff408847950 */ /* 0x00ffea0003c3ffff */
        .weak           $__internal_1_$__cuda_sm3x_div_rn_noftz_f32_slowpath
        .type           $__internal_1_$__cuda_sm3x_div_rn_noftz_f32_slowpath,@function
        .size           $__internal_1_$__cuda_sm3x_div_rn_noftz_f32_slowpath,(.L_x_24 - $__internal_1_$__cuda_sm3x_div_rn_noftz_f32_slowpath)
$__internal_1_$__cuda_sm3x_div_rn_noftz_f32_slowpath:
[----:B------:R-:W-:Y:S01]  /*09f0*/  SHF.R.U32.HI R9, RZ, 0x17, R11 ;  /* 0x00000017ff097819 */ /* 0x000fe2000001160b */
[----:B------:R-:W-:Y:S01]  /*0a00*/  BSSY.RECONVERGENT B1, `(.L_x_11) ;  /* 0x0000064000017945 */ /* 0x000fe20003800200 */
[--C-:B------:R-:W-:Y:S01]  /*0a10*/  SHF.R.U32.HI R3, RZ, 0x17, R0.reuse ;  /* 0x00000017ff037819 */ /* 0x100fe20000011600 */
[----:B------:R-:W-:Y:S01]  /*0a20*/  IMAD.MOV.U32 R12, RZ, RZ, R0 ;  /* 0x000000ffff0c7224 */ /* 0x000fe200078e0000 */
[----:B------:R-:W-:Y:S02]  /*0a30*/  LOP3.LUT R9, R9, 0xff, RZ, 0xc0, !PT ;  /* 0x000000ff09097812 */ /* 0x000fe400078ec0ff */
[----:B------:R-:W-:-:S03]  /*0a40*/  LOP3.LUT R10, R3, 0xff, RZ, 0xc0, !PT ;  /* 0x000000ff030a7812 */ /* 0x000fc600078ec0ff */
[----:B------:R-:W-:Y:S02]  /*0a50*/  VIADD R14, R9, 0xffffffff ;  /* 0xffffffff090e7836 */ /* 0x000fe40000000000 */
[----:B------:R-:W-:-:S03]  /*0a60*/  VIADD R13, R10, 0xffffffff ;  /* 0xffffffff0a0d7836 */ /* 0x000fc60000000000 */
[----:B------:R-:W-:-:S04]  /*0a70*/  ISETP.GT.U32.AND P0, PT, R14, 0xfd, PT ;  /* 0x000000fd0e00780c */ /* 0x000fc80003f04070 */
[----:B------:R-:W-:-:S13]  /*0a80*/  ISETP.GT.U32.OR P0, PT, R13, 0xfd, P0 ;  /* 0x000000fd0d00780c */ /* 0x000fda0000704470 */
[----:B------:R-:W-:Y:S01]  /*0a90*/  @!P0 IMAD.MOV.U32 R7, RZ, RZ, RZ ;  /* 0x000000ffff078224 */ /* 0x000fe200078e00ff */
[----:B------:R-:W-:Y:S06]  /*0aa0*/  @!P0 BRA `(.L_x_12) ;  /* 0x0000000000608947 */ /* 0x000fec0003800000 */
[----:B------:R-:W-:Y:S01]  /*0ab0*/  FSETP.GTU.FTZ.AND P0, PT, |R0|, +INF , PT ;  /* 0x7f8000000000780b */ /* 0x000fe20003f1c200 */
[----:B------:R-:W-:Y:S01]  /*0ac0*/  IMAD.MOV.U32 R3, RZ, RZ, R11 ;  /* 0x000000ffff037224 */ /* 0x000fe200078e000b */
[----:B------:R-:W-:-:S04]  /*0ad0*/  FSETP.GTU.FTZ.AND P1, PT, |R11|, +INF , PT ;  /* 0x7f8000000b00780b */ /* 0x000fc80003f3c200 */
[----:B------:R-:W-:-:S13]  /*0ae0*/  PLOP3.LUT P0, PT, P0, P1, PT, 0xf8, 0x8f ;  /* 0x00000000008f781c */ /* 0x000fda0000703f70 */
[----:B------:R-:W-:Y:S05]  /*0af0*/  @P0 BRA `(.L_x_13) ;  /* 0x00000004004c0947 */ /* 0x000fea0003800000 */
[----:B------:R-:W-:-:S13]  /*0b00*/  LOP3.LUT P0, RZ, R11, 0x7fffffff, R12, 0xc8, !PT ;  /* 0x7fffffff0bff7812 */ /* 0x000fda000780c80c */
[----:B------:R-:W-:Y:S05]  /*0b10*/  @!P0 BRA `(.L_x_14) ;  /* 0x00000004003c8947 */ /* 0x000fea0003800000 */
[C---:B------:R-:W-:Y:S02]  /*0b20*/  FSETP.NEU.FTZ.AND P2, PT, |R0|.reuse, +INF , PT ;  /* 0x7f8000000000780b */ /* 0x040fe40003f5d200 */
[----:B------:R-:W-:Y:S02]  /*0b30*/  FSETP.NEU.FTZ.AND P1, PT, |R3|, +INF , PT ;  /* 0x7f8000000300780b */ /* 0x000fe40003f3d200 */
[----:B------:R-:W-:-:S11]  /*0b40*/  FSETP.NEU.FTZ.AND P0, PT, |R0|, +INF , PT ;  /* 0x7f8000000000780b */ /* 0x000fd60003f1d200 */
[----:B------:R-:W-:Y:S05]  /*0b50*/  @!P1 BRA !P2, `(.L_x_14) ;  /* 0x00000004002c9947 */ /* 0x000fea0005000000 */
[----:B------:R-:W-:-:S04]  /*0b60*/  LOP3.LUT P2, RZ, R12, 0x7fffffff, RZ, 0xc0, !PT ;  /* 0x7fffffff0cff7812 */ /* 0x000fc8000784c0ff */
[----:B------:R-:W-:-:S13]  /*0b70*/  PLOP3.LUT P1, PT, P1, P2, PT, 0x2f, 0xf2 ;  /* 0x0000000000f2781c */ /* 0x000fda0000f24577 */
[----:B------:R-:W-:Y:S05]  /*0b80*/  @P1 BRA `(.L_x_15) ;  /* 0x0000000400181947 */ /* 0x000fea0003800000 */
[----:B------:R-:W-:-:S04]  /*0b90*/  LOP3.LUT P1, RZ, R11, 0x7fffffff, RZ, 0xc0, !PT ;  /* 0x7fffffff0bff7812 */ /* 0x000fc8000782c0ff */
[----:B------:R-:W-:-:S13]  /*0ba0*/  PLOP3.LUT P0, PT, P0, P1, PT, 0x2f, 0xf2 ;  /* 0x0000000000f2781c */ /* 0x000fda0000702577 */
[----:B------:R-:W-:Y:S05]  /*0bb0*/  @P0 BRA `(.L_x_16) ;  /* 0x0000000400000947 */ /* 0x000fea0003800000 */
[----:B------:R-:W-:Y:S02]  /*0bc0*/  ISETP.GE.AND P0, PT, R13, RZ, PT ;  /* 0x000000ff0d00720c */ /* 0x000fe40003f06270 */
[----:B------:R-:W-:-:S11]  /*0bd0*/  ISETP.GE.AND P1, PT, R14, RZ, PT ;  /* 0x000000ff0e00720c */ /* 0x000fd60003f26270 */
[----:B------:R-:W-:Y:S02]  /*0be0*/  @P0 IMAD.MOV.U32 R7, RZ, RZ, RZ ;  /* 0x000000ffff070224 */ /* 0x000fe400078e00ff */
[----:B------:R-:W-:Y:S01]  /*0bf0*/  @!P0 FFMA R12, R0, 1.84467440737095516160e+19, RZ ;  /* 0x5f800000000c8823 */ /* 0x000fe200000000ff */
[----:B------:R-:W-:Y:S02]  /*0c00*/  @!P0 IMAD.MOV.U32 R7, RZ, RZ, -0x40 ;  /* 0xffffffc0ff078424 */ /* 0x000fe400078e00ff */
[----:B------:R-:W-:Y:S02]  /*0c10*/  @!P1 FFMA R11, R3, 1.84467440737095516160e+19, RZ ;  /* 0x5f800000030b9823 */ /* 0x000fe400000000ff */
[----:B------:R-:W-:-:S07]  /*0c20*/  @!P1 VIADD R7, R7, 0x40 ;  /* 0x0000004007079836 */ /* 0x000fce0000000000 */
.L_x_12:
[----:B------:R-:W-:Y:S01]  /*0c30*/  LEA R0, R9, 0xc0800000, 0x17 ;  /* 0xc080000009007811 */ /* 0x000fe200078eb8ff */
[----:B------:R-:W-:Y:S01]  /*0c40*/  VIADD R10, R10, 0xffffff81 ;  /* 0xffffff810a0a7836 */ /* 0x000fe20000000000 */
[----:B------:R-:W-:Y:S03]  /*0c50*/  BSSY.RECONVERGENT B2, `(.L_x_17) ;  /* 0x0000035000027945 */ /* 0x000fe60003800200 */
[----:B------:R-:W-:Y:S02]  /*0c60*/  IMAD.IADD R11, R11, 0x1, -R0 ;  /* 0x000000010b0b7824 */ /* 0x000fe400078e0a00 */
[C---:B------:R-:W-:Y:S01]  /*0c70*/  IMAD R0, R10.reuse, -0x800000, R12 ;  /* 0xff8000000a007824 */ /* 0x040fe200078e020c */
[----:B------:R-:W-:Y:S01]  /*0c80*/  IADD3 R10, PT, PT, R10, 0x7f, -R9 ;  /* 0x0000007f0a0a7810 */ /* 0x000fe20007ffe809 */
[----:B------:R-:W0:Y:S01]  /*0c90*/  MUFU.RCP R3, R11 ;  /* 0x0000000b00037308 */ /* 0x000e220000001000 */
[----:B------:R-:W-:-:S03]  /*0ca0*/  FADD.FTZ R13, -R11, -RZ ;  /* 0x800000ff0b0d7221 */ /* 0x000fc60000010100 */
[----:B------:R-:W-:Y:S02]  /*0cb0*/  IMAD.IADD R10, R10, 0x1, R7 ;  /* 0x000000010a0a7824 */ /* 0x000fe400078e0207 */
[----:B0-----:R-:W-:-:S04]  /*0cc0*/  FFMA R14, R3, R13, 1 ;  /* 0x3f800000030e7423 */ /* 0x001fc8000000000d */
[----:B------:R-:W-:-:S04]  /*0cd0*/  FFMA R14, R3, R14, R3 ;  /* 0x0000000e030e7223 */ /* 0x000fc80000000003 */
[----:B------:R-:W-:-:S04]  /*0ce0*/  FFMA R3, R0, R14, RZ ;  /* 0x0000000e00037223 */ /* 0x000fc800000000ff */
[----:B------:R-:W-:-:S04]  /*0cf0*/  FFMA R12, R13, R3, R0 ;  /* 0x000000030d0c7223 */ /* 0x000fc80000000000 */
[----:B------:R-:W-:-:S04]  /*0d00*/  FFMA R15, R14, R12, R3 ;  /* 0x0000000c0e0f7223 */ /* 0x000fc80000000003 */
[----:B------:R-:W-:-:S04]  /*0d10*/  FFMA R12, R13, R15, R0 ;  /* 0x0000000f0d0c7223 */ /* 0x000fc80000000000 */
[----:B------:R-:W-:-:S05]  /*0d20*/  FFMA R0, R14, R12, R15 ;  /* 0x0000000c0e007223 */ /* 0x000fca000000000f */
[----:B------:R-:W-:-:S04]  /*0d30*/  SHF.R.U32.HI R3, RZ, 0x17, R0 ;  /* 0x00000017ff037819 */ /* 0x000fc80000011600 */
[----:B------:R-:W-:-:S05]  /*0d40*/  LOP3.LUT R3, R3, 0xff, RZ, 0xc0, !PT ;  /* 0x000000ff03037812 */ /* 0x000fca00078ec0ff */
[----:B------:R-:W-:-:S04]  /*0d50*/  IMAD.IADD R9, R3, 0x1, R10 ;  /* 0x0000000103097824 */ /* 0x000fc800078e020a */
[----:B------:R-:W-:-:S05]  /*0d60*/  VIADD R3, R9, 0xffffffff ;  /* 0xffffffff09037836 */ /* 0x000fca0000000000 */
[----:B------:R-:W-:-:S13]  /*0d70*/  ISETP.GE.U32.AND P0, PT, R3, 0xfe, PT ;  /* 0x000000fe0300780c */ /* 0x000fda0003f06070 */
[----:B------:R-:W-:Y:S05]  /*0d80*/  @!P0 BRA `(.L_x_18) ;  /* 0x0000000000808947 */ /* 0x000fea0003800000 */
[----:B------:R-:W-:-:S13]  /*0d90*/  ISETP.GT.AND P0, PT, R9, 0xfe, PT ;  /* 0x000000fe0900780c */ /* 0x000fda0003f04270 */
[----:B------:R-:W-:Y:S05]  /*0da0*/  @P0 BRA `(.L_x_19) ;  /* 0x00000000006c0947 */ /* 0x000fea0003800000 */
[----:B------:R-:W-:-:S13]  /*0db0*/  ISETP.GE.AND P0, PT, R9, 0x1, PT ;  /* 0x000000010900780c */ /* 0x000fda0003f06270 */
[----:B------:R-:W-:Y:S05]  /*0dc0*/  @P0 BRA `(.L_x_20) ;  /* 0x0000000000740947 */ /* 0x000fea0003800000 */
[----:B------:R-:W-:Y:S02]  /*0dd0*/  ISETP.GE.AND P0, PT, R9, -0x18, PT ;  /* 0xffffffe80900780c */ /* 0x000fe40003f06270 */
[----:B------:R-:W-:-:S11]  /*0de0*/  LOP3.LUT R0, R0, 0x80000000, RZ, 0xc0, !PT ;  /* 0x8000000000007812 */ /* 0x000fd600078ec0ff */
[----:B------:R-:W-:Y:S05]  /*0df0*/  @!P0 BRA `(.L_x_20) ;  /* 0x0000000000688947 */ /* 0x000fea0003800000 */
[CCC-:B------:R-:W-:Y:S01]  /*0e00*/  FFMA.RZ R3, R14.reuse, R12.reuse, R15.reuse ;  /* 0x0000000c0e037223 */ /* 0x1c0fe2000000c00f */
[CCC-:B------:R-:W-:Y:S01]  /*0e10*/  FFMA.RM R10, R14.reuse, R12.reuse, R15.reuse ;  /* 0x0000000c0e0a7223 */ /* 0x1c0fe2000000400f */
[C---:B------:R-:W-:Y:S02]  /*0e20*/  ISETP.NE.AND P2, PT, R9.reuse, RZ, PT ;  /* 0x000000ff0900720c */ /* 0x040fe40003f45270 */
[----:B------:R-:W-:Y:S02]  /*0e30*/  ISETP.NE.AND P1, PT, R9, RZ, PT ;  /* 0x000000ff0900720c */ /* 0x000fe40003f25270 */
[----:B------:R-:W-:Y:S01]  /*0e40*/  LOP3.LUT R7, R3, 0x7fffff, RZ, 0xc0, !PT ;  /* 0x007fffff03077812 */ /* 0x000fe200078ec0ff */
[----:B------:R-:W-:Y:S01]  /*0e50*/  FFMA.RP R3, R14, R12, R15 ;  /* 0x0000000c0e037223 */ /* 0x000fe2000000800f */
[----:B------:R-:W-:Y:S02]  /*0e60*/  VIADD R12, R9, 0x20 ;  /* 0x00000020090c7836 */ /* 0x000fe40000000000 */
[----:B------:R-:W-:Y:S01]  /*0e70*/  LOP3.LUT R7, R7, 0x800000, RZ, 0xfc, !PT ;  /* 0x0080000007077812 */ /* 0x000fe200078efcff */
[----:B------:R-:W-:Y:S01]  /*0e80*/  IMAD.MOV R9, RZ, RZ, -R9 ;  /* 0x000000ffff097224 */ /* 0x000fe200078e0a09 */
[----:B------:R-:W-:-:S02]  /*0e90*/  FSETP.NEU.FTZ.AND P0, PT, R3, R10, PT ;  /* 0x0000000a0300720b */ /* 0x000fc40003f1d000 */
[----:B------:R-:W-:Y:S02]  /*0ea0*/  SHF.L.U32 R12, R7, R12, RZ ;  /* 0x0000000c070c7219 */ /* 0x000fe400000006ff */
[----:B------:R-:W-:Y:S02]  /*0eb0*/  SEL R10, R9, RZ, P2 ;  /* 0x000000ff090a7207 */ /* 0x000fe40001000000 */
[----:B------:R-:W-:Y:S02]  /*0ec0*/  ISETP.NE.AND P1, PT, R12, RZ, P1 ;  /* 0x000000ff0c00720c */ /* 0x000fe40000f25270 */
[----:B------:R-:W-:Y:S02]  /*0ed0*/  SHF.R.U32.HI R10, RZ, R10, R7 ;  /* 0x0000000aff0a7219 */ /* 0x000fe40000011607 */
[----:B------:R-:W-:Y:S02]  /*0ee0*/  PLOP3.LUT P0, PT, P0, P1, PT, 0xf8, 0x8f ;  /* 0x00000000008f781c */ /* 0x000fe40000703f70 */
[----:B------:R-:W-:-:S02]  /*0ef0*/  SHF.R.U32.HI R12, RZ, 0x1, R10 ;  /* 0x00000001ff0c7819 */ /* 0x000fc4000001160a */
[----:B------:R-:W-:-:S04]  /*0f00*/  SEL R3, RZ, 0x1, !P0 ;  /* 0x00000001ff037807 */ /* 0x000fc80004000000 */
[----:B------:R-:W-:-:S04]  /*0f10*/  LOP3.LUT R3, R3, 0x1, R12, 0xf8, !PT ;  /* 0x0000000103037812 */ /* 0x000fc800078ef80c */
[----:B------:R-:W-:-:S05]  /*0f20*/  LOP3.LUT R3, R3, R10, RZ, 0xc0, !PT ;  /* 0x0000000a03037212 */ /* 0x000fca00078ec0ff */
[----:B------:R-:W-:-:S05]  /*0f30*/  IMAD.IADD R3, R12, 0x1, R3 ;  /* 0x000000010c037824 */ /* 0x000fca00078e0203 */
[----:B------:R-:W-:Y:S01]  /*0f40*/  LOP3.LUT R0, R3, R0, RZ, 0xfc, !PT ;  /* 0x0000000003007212 */ /* 0x000fe200078efcff */
[----:B------:R-:W-:Y:S06]  /*0f50*/  BRA `(.L_x_20) ;  /* 0x0000000000107947 */ /* 0x000fec0003800000 */
.L_x_19:
[----:B------:R-:W-:-:S04]  /*0f60*/  LOP3.LUT R0, R0, 0x80000000, RZ, 0xc0, !PT ;  /* 0x8000000000007812 */ /* 0x000fc800078ec0ff */
[----:B------:R-:W-:Y:S01]  /*0f70*/  LOP3.LUT R0, R0, 0x7f800000, RZ, 0xfc, !PT ;  /* 0x7f80000000007812 */ /* 0x000fe200078efcff */
[----:B------:R-:W-:Y:S06]  /*0f80*/  BRA `(.L_x_20) ;  /* 0x0000000000047947 */ /* 0x000fec0003800000 */
.L_x_18:
[----:B------:R-:W-:-:S07]  /*0f90*/  IMAD R0, R10, 0x800000, R0 ;  /* 0x008000000a007824 */ /* 0x000fce00078e0200 */
.L_x_20:
[----:B------:R-:W-:Y:S05]  /*0fa0*/  BSYNC.RECONVERGENT B2 ;  /* 0x0000000000027941 */ /* 0x000fea0003800200 */
.L_x_17:
[----:B------:R-:W-:Y:S05]  /*0fb0*/  BRA `(.L_x_21) ;  /* 0x0000000000207947 */ /* 0x000fea0003800000 */
.L_x_16:
[----:B------:R-:W-:-:S04]  /*0fc0*/  LOP3.LUT R0, R11, 0x80000000, R12, 0x48, !PT ;  /* 0x800000000b007812 */ /* 0x000fc800078e480c */
[----:B------:R-:W-:Y:S01]  /*0fd0*/  LOP3.LUT R0, R0, 0x7f800000, RZ, 0xfc, !PT ;  /* 0x7f80000000007812 */ /* 0x000fe200078efcff */
[----:B------:R-:W-:Y:S06]  /*0fe0*/  BRA `(.L_x_21) ;  /* 0x0000000000147947 */ /* 0x000fec0003800000 */
.L_x_15:
[----:B------:R-:W-:Y:S01]  /*0ff0*/  LOP3.LUT R0, R11, 0x80000000, R12, 0x48, !PT ;  /* 0x800000000b007812 */ /* 0x000fe200078e480c */
[----:B------:R-:W-:Y:S06]  /*1000*/  BRA `(.L_x_21) ;  /* 0x00000000000c7947 */ /* 0x000fec0003800000 */
.L_x_14:
[----:B------:R-:W0:Y:S01]  /*1010*/  MUFU.RSQ R0, -QNAN ;  /* 0xffc0000000007908 */ /* 0x000e220000001400 */
[----:B------:R-:W-:Y:S05]  /*1020*/  BRA `(.L_x_21) ;  /* 0x0000000000047947 */ /* 0x000fea0003800000 */
.L_x_13:
[----:B------:R-:W-:-:S07]  /*1030*/  FADD.FTZ R0, R0, R3 ;  /* 0x0000000300007221 */ /* 0x000fce0000010000 */
.L_x_21:
[----:B------:R-:W-:Y:S05]  /*1040*/  BSYNC.RECONVERGENT B1 ;  /* 0x0000000000017941 */ /* 0x000fea0003800200 */
.L_x_11:
[----:B------:R-:W-:-:S04]  /*1050*/  IMAD.MOV.U32 R9, RZ, RZ, 0x0 ;  /* 0x00000000ff097424 */ /* 0x000fc800078e00ff */
[----:B0-----:R-:W-:Y:S05]  /*1060*/  RET.REL.NODEC R8 `(vbo_hist_kernel) ;  /* 0xffffffec08e47950 */ /* 0x001fea0003c3ffff */
.L_x_22:
[----:B------:R-:W-:-:S00]  /*1070*/  BRA `(.L_x_22) ;  /* 0xfffffffc00fc7947 */ /* 0x000fc0000383ffff */
[----:B------:R-:W-:-:S00]  /*1080*/  NOP ;  /* 0x0000000000007918 */ /* 0x000fc00000000000 */
[----:B------:R-:W-:-:S00]  /*1090*/  NOP ;  /* 0x0000000000007918 */ /* 0x000fc00000000000 */
[----:B------:R-:W-:-:S00]  /*10a0*/  NOP ;  /* 0x0000000000007918 */ /* 0x000fc00000000000 */
[----:B------:R-:W-:-:S00]  /*10b0*/  NOP ;  /* 0x0000000000007918 */ /* 0x000fc00000000000 */
[----:B------:R-:W-:-:S00]  /*10c0*/  NOP ;  /* 0x0000000000007918 */ /* 0x000fc00000000000 */
[----:B------:R-:W-:-:S00]  /*10d0*/  NOP ;  /* 0x0000000000007918 */ /* 0x000fc00000000000 */
[----:B------:R-:W-:-:S00]  /*10e0*/  NOP ;  /* 0x0000000000007918 */ /* 0x000fc00000000000 */
[----:B------:R-:W-:-:S00]  /*10f0*/  NOP ;  /* 0x0000000000007918 */ /* 0x000fc00000000000 */
.L_x_24:


//--------------------- .nv.shared.reserved.0     --------------------------
	.section	.nv.shared.reserved.0,"aw",@nobits
	.weak		__nv_reservedSMEM_offset_0_alias
	.size		__nv_reservedSMEM_offset_0_alias, 0, 64
	.other		__nv_reservedSMEM_offset_0_alias,@"STO_CUDA_RESERVED_SHARED STV_DEFAULT"
__nv_reservedSMEM_offset_0_alias:
	.zero		0
	.zero		64


//--------------------- .nv.constant0.vbo_hist_kernel --------------------------
	.section	.nv.constant0.vbo_hist_kernel,"a",@progbits
	.sectionflags	@""
	.align	4
.nv.constant0.vbo_hist_kernel:
	.zero		960


//--------------------- SYMBOLS --------------------------

	.type		.nv.reservedSmem.offset0,@object
	.size		.nv.reservedSmem.offset0,0x4
